//
// Generated by NVIDIA NVVM Compiler
//
// Compiler Build ID: CL-36424714
// Cuda compilation tools, release 13.0, V13.0.88
// Based on NVVM 20.0.0
//

.version 9.0
.target sm_100
.address_size 64

	// .globl	_Z16calcEccentricityPdS_S_S_i

.visible .entry _Z16calcEccentricityPdS_S_S_i(
	.param .u64 .ptr .align 1 _Z16calcEccentricityPdS_S_S_i_param_0,
	.param .u64 .ptr .align 1 _Z16calcEccentricityPdS_S_S_i_param_1,
	.param .u64 .ptr .align 1 _Z16calcEccentricityPdS_S_S_i_param_2,
	.param .u64 .ptr .align 1 _Z16calcEccentricityPdS_S_S_i_param_3,
	.param .u32 _Z16calcEccentricityPdS_S_S_i_param_4
)
{
	.reg .pred 	%p<2>;
	.reg .b32 	%r<7>;
	.reg .b64 	%rd<21>;
	.reg .b64 	%fd<52>;

	ld.param.u32 	%r1, [_Z16calcEccentricityPdS_S_S_i_param_4];
	mov.u32 	%r2, %ctaid.x;
	mov.u32 	%r3, %ntid.x;
	mov.u32 	%r4, %tid.x;
	mad.lo.s32 	%r5, %r2, %r3, %r4;
	cvt.u64.u32 	%rd1, %r5;
	add.s32 	%r6, %r1, -1;
	cvt.s64.s32 	%rd6, %r6;
	setp.ge.u64 	%p1, %rd1, %rd6;
	@%p1 bra 	$L__BB0_2;
	ld.param.u64 	%rd20, [_Z16calcEccentricityPdS_S_S_i_param_3];
	ld.param.u64 	%rd19, [_Z16calcEccentricityPdS_S_S_i_param_2];
	ld.param.u64 	%rd18, [_Z16calcEccentricityPdS_S_S_i_param_1];
	ld.param.u64 	%rd17, [_Z16calcEccentricityPdS_S_S_i_param_0];
	cvta.to.global.u64 	%rd7, %rd19;
	cvta.to.global.u64 	%rd8, %rd17;
	cvta.to.global.u64 	%rd9, %rd18;
	cvta.to.global.u64 	%rd10, %rd20;
	ld.global.f64 	%fd1, [%rd7];
	shl.b64 	%rd11, %rd1, 3;
	add.s64 	%rd12, %rd7, %rd11;
	ld.global.f64 	%fd2, [%rd12+8];
	add.f64 	%fd3, %fd1, %fd2;
	mul.lo.s64 	%rd13, %rd1, 24;
	add.s64 	%rd14, %rd8, %rd13;
	ld.global.f64 	%fd4, [%rd14+24];
	ld.global.f64 	%fd5, [%rd8];
	sub.f64 	%fd6, %fd4, %fd5;
	ld.global.f64 	%fd7, [%rd14+32];
	ld.global.f64 	%fd8, [%rd8+8];
	sub.f64 	%fd9, %fd7, %fd8;
	mul.f64 	%fd10, %fd9, %fd9;
	fma.rn.f64 	%fd11, %fd6, %fd6, %fd10;
	ld.global.f64 	%fd12, [%rd14+40];
	ld.global.f64 	%fd13, [%rd8+16];
	sub.f64 	%fd14, %fd12, %fd13;
	fma.rn.f64 	%fd15, %fd14, %fd14, %fd11;
	rsqrt.approx.f64 	%fd16, %fd15;
	add.s64 	%rd15, %rd9, %rd13;
	ld.global.f64 	%fd17, [%rd15+40];
	mul.f64 	%fd18, %fd9, %fd17;
	ld.global.f64 	%fd19, [%rd15+32];
	mul.f64 	%fd20, %fd14, %fd19;
	sub.f64 	%fd21, %fd18, %fd20;
	ld.global.f64 	%fd22, [%rd15+24];
	mul.f64 	%fd23, %fd14, %fd22;
	mul.f64 	%fd24, %fd6, %fd17;
	sub.f64 	%fd25, %fd23, %fd24;
	mul.f64 	%fd26, %fd6, %fd19;
	mul.f64 	%fd27, %fd9, %fd22;
	sub.f64 	%fd28, %fd26, %fd27;
	rcp.rn.f64 	%fd29, %fd3;
	mul.f64 	%fd30, %fd19, %fd28;
	mul.f64 	%fd31, %fd25, %fd17;
	sub.f64 	%fd32, %fd30, %fd31;
	mul.f64 	%fd33, %fd29, %fd32;
	mul.f64 	%fd34, %fd16, %fd6;
	sub.f64 	%fd35, %fd33, %fd34;
	mul.f64 	%fd36, %fd21, %fd17;
	mul.f64 	%fd37, %fd28, %fd22;
	sub.f64 	%fd38, %fd36, %fd37;
	mul.f64 	%fd39, %fd29, %fd38;
	mul.f64 	%fd40, %fd16, %fd9;
	sub.f64 	%fd41, %fd39, %fd40;
	mul.f64 	%fd42, %fd25, %fd22;
	mul.f64 	%fd43, %fd21, %fd19;
	sub.f64 	%fd44, %fd42, %fd43;
	mul.f64 	%fd45, %fd29, %fd44;
	mul.f64 	%fd46, %fd16, %fd14;
	sub.f64 	%fd47, %fd45, %fd46;
	mul.f64 	%fd48, %fd41, %fd41;
	fma.rn.f64 	%fd49, %fd35, %fd35, %fd48;
	fma.rn.f64 	%fd50, %fd47, %fd47, %fd49;
	sqrt.rn.f64 	%fd51, %fd50;
	add.s64 	%rd16, %rd10, %rd11;
	st.global.f64 	[%rd16], %fd51;
$L__BB0_2:
	ret;

}


// ===== COMPILED SASS (sm_100) =====

	.target	sm_100

	.elftype	@"ET_EXEC"


//--------------------- .note.nv.tkinfo           --------------------------
	.section	.note.nv.tkinfo,"",@"SHT_NOTE"
	.sectionflags	@"SHF_NOTE_NV_TKINFO"
	.tkinfo
        /*0018*/ 	.word	0x00000002
        /*0030*/ 	.string	""
        /*0030*/ 	.string	"ptxas"
        /*0030*/ 	.string	"Cuda compilation tools, release 13.0, V13.0.88"
        /*0030*/ 	.string	"Build cuda_13.0.r13.0/compiler.36424714_0"
        /*0030*/ 	.string	"-arch sm_100 -m 64 "



//--------------------- .note.nv.cuinfo           --------------------------
	.section	.note.nv.cuinfo,"",@"SHT_NOTE"
	.sectionflags	@"SHF_NOTE_NV_CUINFO"
        /*0018*/ 	.short	0x0002
        /*001a*/ 	.short	0x0064
        /*001c*/ 	.short	0x0082
	.zero		2


//--------------------- .nv.info                  --------------------------
	.section	.nv.info,"",@"SHT_CUDA_INFO"
	.align	4


	//----- nvinfo : EIATTR_REGCOUNT
	.align		4
        /*0000*/ 	.byte	0x04, 0x2f
        /*0002*/ 	.short	(.L_1 - .L_0)
	.align		4
.L_0:
        /*0004*/ 	.word	index@(_Z16calcEccentricityPdS_S_S_i)
        /*0008*/ 	.word	0x00000024


	//----- nvinfo : EIATTR_FRAME_SIZE
	.align		4
.L_1:
        /*000c*/ 	.byte	0x04, 0x11
        /*000e*/ 	.short	(.L_3 - .L_2)
	.align		4
.L_2:
        /*0010*/ 	.word	index@($__internal_2_$__cuda_sm20_dsqrt_rn_f64_mediumpath_v1)
        /*0014*/ 	.word	0x00000000


	//----- nvinfo : EIATTR_FRAME_SIZE
	.align		4
.L_3:
        /*0018*/ 	.byte	0x04, 0x11
        /*001a*/ 	.short	(.L_5 - .L_4)
	.align		4
.L_4:
        /*001c*/ 	.word	index@($__internal_1_$__cuda_sm20_drsqrt_f64_slowpath_v2)
        /*0020*/ 	.word	0x00000000


	//----- nvinfo : EIATTR_FRAME_SIZE
	.align		4
.L_5:
        /*0024*/ 	.byte	0x04, 0x11
        /*0026*/ 	.short	(.L_7 - .L_6)
	.align		4
.L_6:
        /*0028*/ 	.word	index@($__internal_0_$__cuda_sm20_dblrcp_rn_slowpath_v3)
        /*002c*/ 	.word	0x00000000


	//----- nvinfo : EIATTR_FRAME_SIZE
	.align		4
.L_7:
        /*0030*/ 	.byte	0x04, 0x11
        /*0032*/ 	.short	(.L_9 - .L_8)
	.align		4
.L_8:
        /*0034*/ 	.word	index@(_Z16calcEccentricityPdS_S_S_i)
        /*0038*/ 	.word	0x00000000


	//----- nvinfo : EIATTR_MIN_STACK_SIZE
	.align		4
.L_9:
        /*003c*/ 	.byte	0x04, 0x12
        /*003e*/ 	.short	(.L_11 - .L_10)
	.align		4
.L_10:
        /*0040*/ 	.word	index@(_Z16calcEccentricityPdS_S_S_i)
        /*0044*/ 	.word	0x00000000
.L_11:


//--------------------- .nv.compat                --------------------------
	.section	.nv.compat,"",@"SHT_CUDA_COMPAT_INFO"
	.align	4
        /*0000*/ 	.byte	0x02, 0x09, 0x00, 0x00, 0x02, 0x02, 0x01, 0x00, 0x02, 0x05, 0x05, 0x00, 0x03, 0x07, 0x01, 0x01
        /*0010*/ 	.byte	0x02, 0x03, 0x00, 0x00, 0x02, 0x06, 0x01, 0x00, 0x04, 0x0b, 0x08, 0x00, 0x01, 0x00, 0x00, 0x00
        /*0020*/ 	.byte	0x00, 0x00, 0x00, 0x00


//--------------------- .nv.info._Z16calcEccentricityPdS_S_S_i --------------------------
	.section	.nv.info._Z16calcEccentricityPdS_S_S_i,"",@"SHT_CUDA_INFO"
	.sectionflags	@""
	.align	4


	//----- nvinfo : EIATTR_CUDA_API_VERSION
	.align		4
        /*0000*/ 	.byte	0x04, 0x37
        /*0002*/ 	.short	(.L_13 - .L_12)
.L_12:
        /*0004*/ 	.word	0x00000082


	//----- nvinfo : EIATTR_KPARAM_INFO
	.align		4
.L_13:
        /*0008*/ 	.byte	0x04, 0x17
        /*000a*/ 	.short	(.L_15 - .L_14)
.L_14:
        /*000c*/ 	.word	0x00000000
        /*0010*/ 	.short	0x0004
        /*0012*/ 	.short	0x0020
        /*0014*/ 	.byte	0x00, 0xf0, 0x11, 0x00


	//----- nvinfo : EIATTR_KPARAM_INFO
	.align		4
.L_15:
        /*0018*/ 	.byte	0x04, 0x17
        /*001a*/ 	.short	(.L_17 - .L_16)
.L_16:
        /*001c*/ 	.word	0x00000000
        /*0020*/ 	.short	0x0003
        /*0022*/ 	.short	0x0018
        /*0024*/ 	.byte	0x00, 0xf5, 0x21, 0x00


	//----- nvinfo : EIATTR_KPARAM_INFO
	.align		4
.L_17:
        /*0028*/ 	.byte	0x04, 0x17
        /*002a*/ 	.short	(.L_19 - .L_18)
.L_18:
        /*002c*/ 	.word	0x00000000
        /*0030*/ 	.short	0x0002
        /*0032*/ 	.short	0x0010
        /*0034*/ 	.byte	0x00, 0xf5, 0x21, 0x00


	//----- nvinfo : EIATTR_KPARAM_INFO
	.align		4
.L_19:
        /*0038*/ 	.byte	0x04, 0x17
        /*003a*/ 	.short	(.L_21 - .L_20)
.L_20:
        /*003c*/ 	.word	0x00000000
        /*0040*/ 	.short	0x0001
        /*0042*/ 	.short	0x0008
        /*0044*/ 	.byte	0x00, 0xf5, 0x21, 0x00


	//----- nvinfo : EIATTR_KPARAM_INFO
	.align		4
.L_21:
        /*0048*/ 	.byte	0x04, 0x17
        /*004a*/ 	.short	(.L_23 - .L_22)
.L_22:
        /*004c*/ 	.word	0x00000000
        /*0050*/ 	.short	0x0000
        /*0052*/ 	.short	0x0000
        /*0054*/ 	.byte	0x00, 0xf5, 0x21, 0x00


	//----- nvinfo : EIATTR_SPARSE_MMA_MASK
	.align		4
.L_23:
        /*0058*/ 	.byte	0x03, 0x50
        /*005a*/ 	.short	0x0000


	//----- nvinfo : EIATTR_MAXREG_COUNT
	.align		4
        /*005c*/ 	.byte	0x03, 0x1b
        /*005e*/ 	.short	0x00ff


	//----- nvinfo : EIATTR_MERCURY_ISA_VERSION
	.align		4
        /*0060*/ 	.byte	0x03, 0x5f
        /*0062*/ 	.short	0x0101


	//----- nvinfo : EIATTR_VRC_CTA_INIT_COUNT
	.align		4
        /*0064*/ 	.byte	0x02, 0x4a
	.zero		1
	.zero		1


	//----- nvinfo : EIATTR_EXIT_INSTR_OFFSETS
	.align		4
        /*0068*/ 	.byte	0x04, 0x1c
        /*006a*/ 	.short	(.L_25 - .L_24)


	//   ....[0]....
.L_24:
        /*006c*/ 	.word	0x000000a0


	//   ....[1]....
        /*0070*/ 	.word	0x000007f0


	//----- nvinfo : EIATTR_CRS_STACK_SIZE
	.align		4
.L_25:
        /*0074*/ 	.byte	0x04, 0x1e
        /*0076*/ 	.short	(.L_27 - .L_26)
.L_26:
        /*0078*/ 	.word	0x00000000


	//----- nvinfo : EIATTR_CBANK_PARAM_SIZE
	.align		4
.L_27:
        /*007c*/ 	.byte	0x03, 0x19
        /*007e*/ 	.short	0x0024


	//----- nvinfo : EIATTR_PARAM_CBANK
	.align		4
        /*0080*/ 	.byte	0x04, 0x0a
        /*0082*/ 	.short	(.L_29 - .L_28)
	.align		4
.L_28:
        /*0084*/ 	.word	index@(.nv.constant0._Z16calcEccentricityPdS_S_S_i)
        /*0088*/ 	.short	0x0380
        /*008a*/ 	.short	0x0024


	//----- nvinfo : EIATTR_SW_WAR
	.align		4
.L_29:
        /*008c*/ 	.byte	0x04, 0x36
        /*008e*/ 	.short	(.L_31 - .L_30)
.L_30:
        /*0090*/ 	.word	0x00000008
.L_31:


//--------------------- .nv.callgraph             --------------------------
	.section	.nv.callgraph,"",@"SHT_CUDA_CALLGRAPH"
	.align	4
	.sectionentsize	8
	.align		4
        /*0000*/ 	.word	0x00000000
	.align		4
        /*0004*/ 	.word	0xffffffff
	.align		4
        /*0008*/ 	.word	0x00000000
	.align		4
        /*000c*/ 	.word	0xfffffffe
	.align		4
        /*0010*/ 	.word	0x00000000
	.align		4
        /*0014*/ 	.word	0xfffffffd
	.align		4
        /*0018*/ 	.word	0x00000000
	.align		4
        /*001c*/ 	.word	0xfffffffc


//--------------------- .text._Z16calcEccentricityPdS_S_S_i --------------------------
	.section	.text._Z16calcEccentricityPdS_S_S_i,"ax",@progbits
	.align	128
        .global         _Z16calcEccentricityPdS_S_S_i
        .type           _Z16calcEccentricityPdS_S_S_i,@function
        .size           _Z16calcEccentricityPdS_S_S_i,(.L_x_21 - _Z16calcEccentricityPdS_S_S_i)
        .other          _Z16calcEccentricityPdS_S_S_i,@"STO_CUDA_ENTRY STV_DEFAULT"
_Z16calcEccentricityPdS_S_S_i:
.text._Z16calcEccentricityPdS_S_S_i:
[----:B------:R-:W-:Y:S01]  /*0000*/  LDC R1, c[0x0][0x37c] ;  /* 0x0000df00ff017b82 */ /* 0x000fe20000000800 */
[----:B------:R-:W0:Y:S07]  /*0010*/  S2R R0, SR_TID.X ;  /* 0x0000000000007919 */ /* 0x000e2e0000002100 */
[----:B------:R-:W0:Y:S01]  /*0020*/  S2UR UR5, SR_CTAID.X ;  /* 0x00000000000579c3 */ /* 0x000e220000002500 */
[----:B------:R-:W1:Y:S07]  /*0030*/  LDCU UR4, c[0x0][0x3a0] ;  /* 0x00007400ff0477ac */ /* 0x000e6e0008000800 */
[----:B------:R-:W0:Y:S01]  /*0040*/  LDC R9, c[0x0][0x360] ;  /* 0x0000d800ff097b82 */ /* 0x000e220000000800 */
[----:B-1----:R-:W-:Y:S01]  /*0050*/  UIADD3 UR4, UPT, UPT, UR4, -0x1, URZ ;  /* 0xffffffff04047890 */ /* 0x002fe2000fffe0ff */
[----:B0-----:R-:W-:-:S03]  /*0060*/  IMAD R9, R9, UR5, R0 ;  /* 0x0000000509097c24 */ /* 0x001fc6000f8e0200 */
[----:B------:R-:W-:Y:S02]  /*0070*/  USHF.R.S32.HI UR5, URZ, 0x1f, UR4 ;  /* 0x0000001fff057899 */ /* 0x000fe40008011404 */
[----:B------:R-:W-:-:S04]  /*0080*/  ISETP.GE.U32.AND P0, PT, R9, UR4, PT ;  /* 0x0000000409007c0c */ /* 0x000fc8000bf06070 */
[----:B------:R-:W-:-:S13]  /*0090*/  ISETP.GE.U32.AND.EX P0, PT, RZ, UR5, PT, P0 ;  /* 0x00000005ff007c0c */ /* 0x000fda000bf06100 */
[----:B------:R-:W-:Y:S05]  /*00a0*/  @P0 EXIT ;  /* 0x000000000000094d */ /* 0x000fea0003800000 */
[----:B------:R-:W0:Y:S01]  /*00b0*/  LDC.64 R6, c[0x0][0x380] ;  /* 0x0000e000ff067b82 */ /* 0x000e220000000a00 */
[----:B------:R-:W1:Y:S01]  /*00c0*/  LDCU.64 UR6, c[0x0][0x358] ;  /* 0x00006b00ff0677ac */ /* 0x000e620008000a00 */
[----:B------:R-:W-:-:S06]  /*00d0*/  UMOV UR4, URZ ;  /* 0x000000ff00047c82 */ /* 0x000fcc0008000000 */
[----:B------:R-:W1:Y:S01]  /*00e0*/  LDC.64 R12, c[0x0][0x380] ;  /* 0x0000e000ff0c7b82 */ /* 0x000e620000000a00 */
[----:B0-----:R-:W-:-:S04]  /*00f0*/  IMAD.WIDE.U32 R6, R9, 0x18, R6 ;  /* 0x0000001809067825 */ /* 0x001fc800078e0006 */
[----:B------:R-:W-:Y:S01]  /*0100*/  VIADD R7, R7, UR4 ;  /* 0x0000000407077c36 */ /* 0x000fe20008000000 */
[----:B------:R-:W0:Y:S01]  /*0110*/  LDCU.64 UR4, c[0x0][0x390] ;  /* 0x00007200ff0477ac */ /* 0x000e220008000a00 */
[----:B-1----:R-:W2:Y:S04]  /*0120*/  LDG.E.64 R16, desc[UR6][R12.64+0x8] ;  /* 0x000008060c107981 */ /* 0x002ea8000c1e1b00 */
[----:B------:R-:W2:Y:S04]  /*0130*/  LDG.E.64 R2, desc[UR6][R6.64+0x20] ;  /* 0x0000200606027981 */ /* 0x000ea8000c1e1b00 */
[----:B------:R-:W3:Y:S04]  /*0140*/  LDG.E.64 R14, desc[UR6][R12.64] ;  /* 0x000000060c0e7981 */ /* 0x000ee8000c1e1b00 */
[----:B------:R-:W3:Y:S04]  /*0150*/  LDG.E.64 R4, desc[UR6][R6.64+0x18] ;  /* 0x0000180606047981 */ /* 0x000ee8000c1e1b00 */
[----:B------:R1:W4:Y:S04]  /*0160*/  LDG.E.64 R20, desc[UR6][R12.64+0x10] ;  /* 0x000010060c147981 */ /* 0x000328000c1e1b00 */
[----:B------:R-:W4:Y:S01]  /*0170*/  LDG.E.64 R18, desc[UR6][R6.64+0x28] ;  /* 0x0000280606127981 */ /* 0x000f22000c1e1b00 */
[----:B------:R-:W5:Y:S01]  /*0180*/  LDC.64 R24, c[0x0][0x390] ;  /* 0x0000e400ff187b82 */ /* 0x000f620000000a00 */
[----:B------:R-:W-:Y:S01]  /*0190*/  IMAD.SHL.U32 R0, R9, 0x8, RZ ;  /* 0x0000000809007824 */ /* 0x000fe200078e00ff */
[----:B------:R-:W-:-:S04]  /*01a0*/  SHF.R.U32.HI R8, RZ, 0x1d, R9 ;  /* 0x0000001dff087819 */ /* 0x000fc80000011609 */
[----:B0-----:R-:W-:-:S04]  /*01b0*/  IADD3 R10, P0, PT, R0, UR4, RZ ;  /* 0x00000004000a7c10 */ /* 0x001fc8000ff1e0ff */
[----:B------:R-:W-:-:S06]  /*01c0*/  IADD3.X R11, PT, PT, R8, UR5, RZ, P0, !PT ;  /* 0x00000005080b7c10 */ /* 0x000fcc00087fe4ff */
[----:B------:R-:W4:Y:S04]  /*01d0*/  LDG.E.64 R10, desc[UR6][R10.64+0x8] ;  /* 0x000008060a0a7981 */ /* 0x000f28000c1e1b00 */
[----:B-----5:R-:W5:Y:S01]  /*01e0*/  LDG.E.64 R24, desc[UR6][R24.64] ;  /* 0x0000000618187981 */ /* 0x020f62000c1e1b00 */
[----:B------:R-:W-:Y:S01]  /*01f0*/  BSSY.RECONVERGENT B0, `(.L_x_0) ;  /* 0x0000018000007945 */ /* 0x000fe20003800200 */
[----:B--2---:R-:W-:Y:S02]  /*0200*/  DADD R2, R2, -R16 ;  /* 0x0000000002027229 */ /* 0x004fe40000000810 */
[----:B---3--:R-:W-:-:S06]  /*0210*/  DADD R4, R4, -R14 ;  /* 0x0000000004047229 */ /* 0x008fcc000000080e */
[----:B-1----:R-:W-:Y:S02]  /*0220*/  DMUL R12, R2, R2 ;  /* 0x00000002020c7228 */ /* 0x002fe40000000000 */
[----:B----4-:R-:W-:-:S06]  /*0230*/  DADD R6, R18, -R20 ;  /* 0x0000000012067229 */ /* 0x010fcc0000000814 */
[----:B------:R-:W-:-:S08]  /*0240*/  DFMA R12, R4, R4, R12 ;  /* 0x00000004040c722b */ /* 0x000fd0000000000c */
[----:B------:R-:W-:-:S06]  /*0250*/  DFMA R12, R6, R6, R12 ;  /* 0x00000006060c722b */ /* 0x000fcc000000000c */
[----:B------:R-:W0:Y:S01]  /*0260*/  MUFU.RSQ64H R15, R13 ;  /* 0x0000000d000f7308 */ /* 0x000e220000001c00 */
[----:B------:R-:W-:-:S03]  /*0270*/  IMAD.MOV.U32 R14, RZ, RZ, RZ ;  /* 0x000000ffff0e7224 */ /* 0x000fc600078e00ff */
[----:B------:R-:W-:Y:S01]  /*0280*/  VIADD R20, R13, 0xfff00000 ;  /* 0xfff000000d147836 */ /* 0x000fe20000000000 */
[----:B------:R-:W-:Y:S01]  /*0290*/  MOV R18, 0x0 ;  /* 0x0000000000127802 */ /* 0x000fe20000000f00 */
[----:B------:R-:W-:Y:S01]  /*02a0*/  IMAD.MOV.U32 R19, RZ, RZ, 0x3fd80000 ;  /* 0x3fd80000ff137424 */ /* 0x000fe200078e00ff */
[----:B0-----:R-:W-:Y:S02]  /*02b0*/  DMUL R16, R14, R14 ;  /* 0x0000000e0e107228 */ /* 0x001fe40000000000 */
[----:B------:R-:W-:-:S06]  /*02c0*/  ISETP.GE.U32.AND P0, PT, R20, 0x7fe00000, PT ;  /* 0x7fe000001400780c */ /* 0x000fcc0003f06070 */
[----:B------:R-:W-:-:S08]  /*02d0*/  DFMA R16, R12, -R16, 1 ;  /* 0x3ff000000c10742b */ /* 0x000fd00000000810 */
[----:B------:R-:W-:Y:S02]  /*02e0*/  DFMA R18, R16, R18, 0.5 ;  /* 0x3fe000001012742b */ /* 0x000fe40000000012 */
[----:B------:R-:W-:Y:S02]  /*02f0*/  DMUL R16, R14, R16 ;  /* 0x000000100e107228 */ /* 0x000fe40000000000 */
[----:B-----5:R-:W-:-:S06]  /*0300*/  DADD R24, R24, R10 ;  /* 0x0000000018187229 */ /* 0x020fcc000000000a */
[----:B------:R-:W-:Y:S01]  /*0310*/  DFMA R10, R18, R16, R14 ;  /* 0x00000010120a722b */ /* 0x000fe2000000000e */
[----:B------:R-:W-:Y:S10]  /*0320*/  @!P0 BRA `(.L_x_1) ;  /* 0x0000000000108947 */ /* 0x000ff40003800000 */
[----:B------:R-:W-:-:S07]  /*0330*/  MOV R18, 0x350 ;  /* 0x0000035000127802 */ /* 0x000fce0000000f00 */
[----:B------:R-:W-:Y:S05]  /*0340*/  CALL.REL.NOINC `($__internal_1_$__cuda_sm20_drsqrt_f64_slowpath_v2) ;  /* 0x0000000400c47944 */ /* 0x000fea0003c00000 */
[----:B------:R-:W-:Y:S01]  /*0350*/  IMAD.MOV.U32 R10, RZ, RZ, R12 ;  /* 0x000000ffff0a7224 */ /* 0x000fe200078e000c */
[----:B------:R-:W-:-:S07]  /*0360*/  MOV R11, R13 ;  /* 0x0000000d000b7202 */ /* 0x000fce0000000f00 */
.L_x_1:
[----:B------:R-:W-:Y:S05]  /*0370*/  BSYNC.RECONVERGENT B0 ;  /* 0x0000000000007941 */ /* 0x000fea0003800200 */
.L_x_0:
[----:B------:R-:W0:Y:S01]  /*0380*/  LDC.64 R12, c[0x0][0x388] ;  /* 0x0000e200ff0c7b82 */ /* 0x000e220000000a00 */
[----:B------:R-:W-:Y:S01]  /*0390*/  UMOV UR4, URZ ;  /* 0x000000ff00047c82 */ /* 0x000fe20008000000 */
[----:B0-----:R-:W-:-:S04]  /*03a0*/  IMAD.WIDE.U32 R12, R9, 0x18, R12 ;  /* 0x00000018090c7825 */ /* 0x001fc800078e000c */
[----:B------:R-:W-:-:S05]  /*03b0*/  VIADD R13, R13, UR4 ;  /* 0x000000040d0d7c36 */ /* 0x000fca0008000000 */
[----:B------:R-:W2:Y:S04]  /*03c0*/  LDG.E.64 R18, desc[UR6][R12.64+0x20] ;  /* 0x000020060c127981 */ /* 0x000ea8000c1e1b00 */
[----:B------:R-:W3:Y:S04]  /*03d0*/  LDG.E.64 R16, desc[UR6][R12.64+0x28] ;  /* 0x000028060c107981 */ /* 0x000ee8000c1e1b00 */
[----:B------:R-:W4:Y:S01]  /*03e0*/  LDG.E.64 R14, desc[UR6][R12.64+0x18] ;  /* 0x000018060c0e7981 */ /* 0x000f22000c1e1b00 */
[----:B------:R-:W0:Y:S01]  /*03f0*/  MUFU.RCP64H R21, R25 ;  /* 0x0000001900157308 */ /* 0x000e220000001800 */
[----:B------:R-:W-:Y:S01]  /*0400*/  VIADD R20, R25, 0x300402 ;  /* 0x0030040219147836 */ /* 0x000fe20000000000 */
[----:B------:R-:W-:Y:S04]  /*0410*/  BSSY.RECONVERGENT B0, `(.L_x_2) ;  /* 0x0000014000007945 */ /* 0x000fe80003800200 */
[----:B------:R-:W-:Y:S01]  /*0420*/  FSETP.GEU.AND P0, PT, |R20|, 5.8789094863358348022e-39, PT ;  /* 0x004004021400780b */ /* 0x000fe20003f0e200 */
[----:B0-----:R-:W-:-:S08]  /*0430*/  DFMA R22, -R24, R20, 1 ;  /* 0x3ff000001816742b */ /* 0x001fd00000000114 */
[----:B------:R-:W-:-:S08]  /*0440*/  DFMA R22, R22, R22, R22 ;  /* 0x000000161616722b */ /* 0x000fd00000000016 */
[----:B------:R-:W-:-:S08]  /*0450*/  DFMA R26, R20, R22, R20 ;  /* 0x00000016141a722b */ /* 0x000fd00000000014 */
[----:B------:R-:W-:-:S08]  /*0460*/  DFMA R32, -R24, R26, 1 ;  /* 0x3ff000001820742b */ /* 0x000fd0000000011a */
[----:B------:R-:W-:Y:S02]  /*0470*/  DFMA R26, R26, R32, R26 ;  /* 0x000000201a1a722b */ /* 0x000fe4000000001a */
[----:B--2---:R-:W-:Y:S02]  /*0480*/  DMUL R28, R6, R18 ;  /* 0x00000012061c7228 */ /* 0x004fe40000000000 */
[----:B---3--:R-:W-:Y:S02]  /*0490*/  DMUL R30, R4, R16 ;  /* 0x00000010041e7228 */ /* 0x008fe40000000000 */
[----:B----4-:R-:W-:-:S04]  /*04a0*/  DMUL R22, R2, R14 ;  /* 0x0000000e02167228 */ /* 0x010fc80000000000 */
[----:B------:R-:W-:Y:S02]  /*04b0*/  DFMA R12, R2, R16, -R28 ;  /* 0x00000010020c722b */ /* 0x000fe4000000081c */
[----:B------:R-:W-:Y:S02]  /*04c0*/  DFMA R20, R6, R14, -R30 ;  /* 0x0000000e0614722b */ /* 0x000fe4000000081e */
[----:B------:R-:W-:Y:S01]  /*04d0*/  DFMA R22, R4, R18, -R22 ;  /* 0x000000120416722b */ /* 0x000fe20000000816 */
[----:B------:R-:W-:Y:S10]  /*04e0*/  @P0 BRA `(.L_x_3) ;  /* 0x0000000000180947 */ /* 0x000ff40003800000 */
[----:B------:R-:W-:Y:S02]  /*04f0*/  LOP3.LUT R30, R25, 0x7fffffff, RZ, 0xc0, !PT ;  /* 0x7fffffff191e7812 */ /* 0x000fe400078ec0ff */
[----:B------:R-:W-:-:S03]  /*0500*/  MOV R26, 0x530 ;  /* 0x00000530001a7802 */ /* 0x000fc60000000f00 */
[----:B------:R-:W-:-:S07]  /*0510*/  VIADD R30, R30, 0xfff00000 ;  /* 0xfff000001e1e7836 */ /* 0x000fce0000000000 */
[----:B------:R-:W-:Y:S05]  /*0520*/  CALL.REL.NOINC `($__internal_0_$__cuda_sm20_dblrcp_rn_slowpath_v3) ;  /* 0x0000000000b47944 */ /* 0x000fea0003c00000 */
[----:B------:R-:W-:Y:S01]  /*0530*/  MOV R26, R28 ;  /* 0x0000001c001a7202 */ /* 0x000fe20000000f00 */
[----:B------:R-:W-:-:S07]  /*0540*/  IMAD.MOV.U32 R27, RZ, RZ, R29 ;  /* 0x000000ffff1b7224 */ /* 0x000fce00078e001d */
.L_x_3:
[----:B------:R-:W-:Y:S05]  /*0550*/  BSYNC.RECONVERGENT B0 ;  /* 0x0000000000007941 */ /* 0x000fea0003800200 */
.L_x_2:
[----:B------:R-:W-:Y:S01]  /*0560*/  DMUL R28, R14, R22 ;  /* 0x000000160e1c7228 */ /* 0x000fe20000000000 */
[----:B------:R-:W-:Y:S01]  /*0570*/  BSSY.RECONVERGENT B0, `(.L_x_4) ;  /* 0x0000023000007945 */ /* 0x000fe20003800200 */
[----:B------:R-:W-:Y:S02]  /*0580*/  DMUL R2, R2, R10 ;  /* 0x0000000a02027228 */ /* 0x000fe40000000000 */
[----:B------:R-:W-:Y:S02]  /*0590*/  DMUL R24, R16, R20 ;  /* 0x0000001410187228 */ /* 0x000fe40000000000 */
[----:B------:R-:W-:Y:S02]  /*05a0*/  DMUL R4, R4, R10 ;  /* 0x0000000a04047228 */ /* 0x000fe40000000000 */
[-C--:B------:R-:W-:Y:S02]  /*05b0*/  DFMA R28, R16, R12.reuse, -R28 ;  /* 0x0000000c101c722b */ /* 0x080fe4000000081c */
[----:B------:R-:W-:-:S02]  /*05c0*/  DMUL R12, R18, R12 ;  /* 0x0000000c120c7228 */ /* 0x000fc40000000000 */
[----:B------:R-:W-:Y:S02]  /*05d0*/  DFMA R24, R18, R22, -R24 ;  /* 0x000000161218722b */ /* 0x000fe40000000818 */
[----:B------:R-:W-:Y:S02]  /*05e0*/  DMUL R6, R6, R10 ;  /* 0x0000000a06067228 */ /* 0x000fe40000000000 */
[----:B------:R-:W-:Y:S02]  /*05f0*/  DFMA R2, R28, R26, -R2 ;  /* 0x0000001a1c02722b */ /* 0x000fe40000000802 */
[----:B------:R-:W-:Y:S02]  /*0600*/  DFMA R12, R14, R20, -R12 ;  /* 0x000000140e0c722b */ /* 0x000fe4000000080c */
[----:B------:R-:W-:-:S04]  /*0610*/  DFMA R4, R24, R26, -R4 ;  /* 0x0000001a1804722b */ /* 0x000fc80000000804 */
[----:B------:R-:W-:Y:S02]  /*0620*/  DMUL R2, R2, R2 ;  /* 0x0000000202027228 */ /* 0x000fe40000000000 */
[----:B------:R-:W-:-:S06]  /*0630*/  DFMA R6, R12, R26, -R6 ;  /* 0x0000001a0c06722b */ /* 0x000fcc0000000806 */
[----:B------:R-:W-:-:S08]  /*0640*/  DFMA R2, R4, R4, R2 ;  /* 0x000000040402722b */ /* 0x000fd00000000002 */
[----:B------:R-:W-:Y:S01]  /*0650*/  DFMA R10, R6, R6, R2 ;  /* 0x00000006060a722b */ /* 0x000fe20000000002 */
[----:B------:R-:W-:Y:S01]  /*0660*/  IMAD.MOV.U32 R6, RZ, RZ, 0x0 ;  /* 0x00000000ff067424 */ /* 0x000fe200078e00ff */
[----:B------:R-:W-:-:S04]  /*0670*/  MOV R7, 0x3fd80000 ;  /* 0x3fd8000000077802 */ /* 0x000fc80000000f00 */
[----:B------:R-:W0:Y:S04]  /*0680*/  MUFU.RSQ64H R5, R11 ;  /* 0x0000000b00057308 */ /* 0x000e280000001c00 */
[----:B------:R-:W-:-:S05]  /*0690*/  VIADD R4, R11, 0xfcb00000 ;  /* 0xfcb000000b047836 */ /* 0x000fca0000000000 */
[----:B------:R-:W-:Y:S01]  /*06a0*/  ISETP.GE.U32.AND P0, PT, R4, 0x7ca00000, PT ;  /* 0x7ca000000400780c */ /* 0x000fe20003f06070 */
[----:B0-----:R-:W-:-:S08]  /*06b0*/  DMUL R2, R4, R4 ;  /* 0x0000000404027228 */ /* 0x001fd00000000000 */
[----:B------:R-:W-:-:S08]  /*06c0*/  DFMA R2, R10, -R2, 1 ;  /* 0x3ff000000a02742b */ /* 0x000fd00000000802 */
[----:B------:R-:W-:Y:S02]  /*06d0*/  DFMA R6, R2, R6, 0.5 ;  /* 0x3fe000000206742b */ /* 0x000fe40000000006 */
[----:B------:R-:W-:-:S08]  /*06e0*/  DMUL R2, R4, R2 ;  /* 0x0000000204027228 */ /* 0x000fd00000000000 */
[----:B------:R-:W-:-:S08]  /*06f0*/  DFMA R12, R6, R2, R4 ;  /* 0x00000002060c722b */ /* 0x000fd00000000004 */
[----:B------:R-:W-:Y:S02]  /*0700*/  DMUL R14, R10, R12 ;  /* 0x0000000c0a0e7228 */ /* 0x000fe40000000000 */
[----:B------:R-:W-:Y:S02]  /*0710*/  VIADD R7, R13, 0xfff00000 ;  /* 0xfff000000d077836 */ /* 0x000fe40000000000 */
[----:B------:R-:W-:-:S04]  /*0720*/  IMAD.MOV.U32 R6, RZ, RZ, R12 ;  /* 0x000000ffff067224 */ /* 0x000fc800078e000c */
[----:B------:R-:W-:-:S08]  /*0730*/  DFMA R16, R14, -R14, R10 ;  /* 0x8000000e0e10722b */ /* 0x000fd0000000000a */
[----:B------:R-:W-:Y:S01]  /*0740*/  DFMA R2, R16, R6, R14 ;  /* 0x000000061002722b */ /* 0x000fe2000000000e */
[----:B------:R-:W-:Y:S10]  /*0750*/  @!P0 BRA `(.L_x_5) ;  /* 0x0000000000108947 */ /* 0x000ff40003800000 */
[----:B------:R-:W-:-:S07]  /*0760*/  MOV R2, 0x780 ;  /* 0x0000078000027802 */ /* 0x000fce0000000f00 */
[----:B------:R-:W-:Y:S05]  /*0770*/  CALL.REL.NOINC `($__internal_2_$__cuda_sm20_dsqrt_rn_f64_mediumpath_v1) ;  /* 0x0000000400447944 */ /* 0x000fea0003c00000 */
[----:B------:R-:W-:Y:S01]  /*0780*/  IMAD.MOV.U32 R2, RZ, RZ, R4 ;  /* 0x000000ffff027224 */ /* 0x000fe200078e0004 */
[----:B------:R-:W-:-:S07]  /*0790*/  MOV R3, R5 ;  /* 0x0000000500037202 */ /* 0x000fce0000000f00 */
.L_x_5:
[----:B------:R-:W-:Y:S05]  /*07a0*/  BSYNC.RECONVERGENT B0 ;  /* 0x0000000000007941 */ /* 0x000fea0003800200 */
.L_x_4:
[----:B------:R-:W0:Y:S02]  /*07b0*/  LDCU.64 UR4, c[0x0][0x398] ;  /* 0x00007300ff0477ac */ /* 0x000e240008000a00 */
[----:B0-----:R-:W-:-:S04]  /*07c0*/  IADD3 R4, P0, PT, R0, UR4, RZ ;  /* 0x0000000400047c10 */ /* 0x001fc8000ff1e0ff */
[----:B------:R-:W-:-:S05]  /*07d0*/  IADD3.X R5, PT, PT, R8, UR5, RZ, P0, !PT ;  /* 0x0000000508057c10 */ /* 0x000fca00087fe4ff */
[----:B------:R-:W-:Y:S01]  /*07e0*/  STG.E.64 desc[UR6][R4.64], R2 ;  /* 0x0000000204007986 */ /* 0x000fe2000c101b06 */
[----:B------:R-:W-:Y:S05]  /*07f0*/  EXIT ;  /* 0x000000000000794d */ /* 0x000fea0003800000 */
        .weak           $__internal_0_$__cuda_sm20_dblrcp_rn_slowpath_v3
        .type           $__internal_0_$__cuda_sm20_dblrcp_rn_slowpath_v3,@function
        .size           $__internal_0_$__cuda_sm20_dblrcp_rn_slowpath_v3,($__internal_1_$__cuda_sm20_drsqrt_f64_slowpath_v2 - $__internal_0_$__cuda_sm20_dblrcp_rn_slowpath_v3)
$__internal_0_$__cuda_sm20_dblrcp_rn_slowpath_v3:
[----:B------:R-:W-:Y:S01]  /*0800*/  DSETP.GTU.AND P0, PT, |R24|, +INF , PT ;  /* 0x7ff000001800742a */ /* 0x000fe20003f0c200 */
[----:B------:R-:W-:-:S13]  /*0810*/  BSSY.RECONVERGENT B1, `(.L_x_6) ;  /* 0x0000022000017945 */ /* 0x000fda0003800200 */
[----:B------:R-:W-:Y:S05]  /*0820*/  @P0 BRA `(.L_x_7) ;  /* 0x0000000000780947 */ /* 0x000fea0003800000 */
[----:B------:R-:W-:-:S05]  /*0830*/  LOP3.LUT R9, R25, 0x7fffffff, RZ, 0xc0, !PT ;  /* 0x7fffffff19097812 */ /* 0x000fca00078ec0ff */
[----:B------:R-:W-:-:S05]  /*0840*/  VIADD R27, R9, 0xffffffff ;  /* 0xffffffff091b7836 */ /* 0x000fca0000000000 */
[----:B------:R-:W-:-:S13]  /*0850*/  ISETP.GE.U32.AND P0, PT, R27, 0x7fefffff, PT ;  /* 0x7fefffff1b00780c */ /* 0x000fda0003f06070 */
[----:B------:R-:W-:Y:S01]  /*0860*/  @P0 LOP3.LUT R29, R25, 0x7ff00000, RZ, 0x3c, !PT ;  /* 0x7ff00000191d0812 */ /* 0x000fe200078e3cff */
[----:B------:R-:W-:Y:S01]  /*0870*/  @P0 IMAD.MOV.U32 R28, RZ, RZ, RZ ;  /* 0x000000ffff1c0224 */ /* 0x000fe200078e00ff */
[----:B------:R-:W-:Y:S06]  /*0880*/  @P0 BRA `(.L_x_8) ;  /* 0x0000000000680947 */ /* 0x000fec0003800000 */
[----:B------:R-:W-:-:S13]  /*0890*/  ISETP.GE.U32.AND P0, PT, R9, 0x1000001, PT ;  /* 0x010000010900780c */ /* 0x000fda0003f06070 */
[----:B------:R-:W-:Y:S05]  /*08a0*/  @!P0 BRA `(.L_x_9) ;  /* 0x0000000000348947 */ /* 0x000fea0003800000 */
[----:B------:R-:W-:Y:S01]  /*08b0*/  VIADD R29, R25, 0xc0200000 ;  /* 0xc0200000191d7836 */ /* 0x000fe20000000000 */
[----:B------:R-:W-:-:S03]  /*08c0*/  MOV R28, R24 ;  /* 0x00000018001c7202 */ /* 0x000fc60000000f00 */
[----:B------:R-:W0:Y:S03]  /*08d0*/  MUFU.RCP64H R31, R29 ;  /* 0x0000001d001f7308 */ /* 0x000e260000001800 */
[----:B0-----:R-:W-:-:S08]  /*08e0*/  DFMA R32, -R28, R30, 1 ;  /* 0x3ff000001c20742b */ /* 0x001fd0000000011e */
[----:B------:R-:W-:-:S08]  /*08f0*/  DFMA R32, R32, R32, R32 ;  /* 0x000000202020722b */ /* 0x000fd00000000020 */
[----:B------:R-:W-:-:S08]  /*0900*/  DFMA R32, R30, R32, R30 ;  /* 0x000000201e20722b */ /* 0x000fd0000000001e */
[----:B------:R-:W-:-:S08]  /*0910*/  DFMA R30, -R28, R32, 1 ;  /* 0x3ff000001c1e742b */ /* 0x000fd00000000120 */
[----:B------:R-:W-:-:S08]  /*0920*/  DFMA R30, R32, R30, R32 ;  /* 0x0000001e201e722b */ /* 0x000fd00000000020 */
[----:B------:R-:W-:-:S08]  /*0930*/  DMUL R30, R30, 2.2250738585072013831e-308 ;  /* 0x001000001e1e7828 */ /* 0x000fd00000000000 */
[----:B------:R-:W-:-:S08]  /*0940*/  DFMA R24, -R24, R30, 1 ;  /* 0x3ff000001818742b */ /* 0x000fd0000000011e */
[----:B------:R-:W-:-:S08]  /*0950*/  DFMA R24, R24, R24, R24 ;  /* 0x000000181818722b */ /* 0x000fd00000000018 */
[----:B------:R-:W-:Y:S01]  /*0960*/  DFMA R28, R30, R24, R30 ;  /* 0x000000181e1c722b */ /* 0x000fe2000000001e */
[----:B------:R-:W-:Y:S10]  /*0970*/  BRA `(.L_x_8) ;  /* 0x00000000002c7947 */ /* 0x000ff40003800000 */
.L_x_9:
[----:B------:R-:W-:-:S06]  /*0980*/  DMUL R24, R24, 8.11296384146066816958e+31 ;  /* 0x4690000018187828 */ /* 0x000fcc0000000000 */
[----:B------:R-:W0:Y:S02]  /*0990*/  MUFU.RCP64H R31, R25 ;  /* 0x00000019001f7308 */ /* 0x000e240000001800 */
[----:B0-----:R-:W-:-:S08]  /*09a0*/  DFMA R28, -R24, R30, 1 ;  /* 0x3ff00000181c742b */ /* 0x001fd0000000011e */
[----:B------:R-:W-:-:S08]  /*09b0*/  DFMA R28, R28, R28, R28 ;  /* 0x0000001c1c1c722b */ /* 0x000fd0000000001c */
[----:B------:R-:W-:-:S08]  /*09c0*/  DFMA R28, R30, R28, R30 ;  /* 0x0000001c1e1c722b */ /* 0x000fd0000000001e */
[----:B------:R-:W-:-:S08]  /*09d0*/  DFMA R30, -R24, R28, 1 ;  /* 0x3ff00000181e742b */ /* 0x000fd0000000011c */
[----:B------:R-:W-:-:S08]  /*09e0*/  DFMA R28, R28, R30, R28 ;  /* 0x0000001e1c1c722b */ /* 0x000fd0000000001c */
[----:B------:R-:W-:Y:S01]  /*09f0*/  DMUL R28, R28, 8.11296384146066816958e+31 ;  /* 0x469000001c1c7828 */ /* 0x000fe20000000000 */
[----:B------:R-:W-:Y:S10]  /*0a00*/  BRA `(.L_x_8) ;  /* 0x0000000000087947 */ /* 0x000ff40003800000 */
.L_x_7:
[----:B------:R-:W-:Y:S01]  /*0a10*/  LOP3.LUT R29, R25, 0x80000, RZ, 0xfc, !PT ;  /* 0x00080000191d7812 */ /* 0x000fe200078efcff */
[----:B------:R-:W-:-:S07]  /*0a20*/  IMAD.MOV.U32 R28, RZ, RZ, R24 ;  /* 0x000000ffff1c7224 */ /* 0x000fce00078e0018 */
.L_x_8:
[----:B------:R-:W-:Y:S05]  /*0a30*/  BSYNC.RECONVERGENT B1 ;  /* 0x0000000000017941 */ /* 0x000fea0003800200 */
.L_x_6:
[----:B------:R-:W-:-:S04]  /*0a40*/  IMAD.MOV.U32 R27, RZ, RZ, 0x0 ;  /* 0x00000000ff1b7424 */ /* 0x000fc800078e00ff */
[----:B------:R-:W-:Y:S05]  /*0a50*/  RET.REL.NODEC R26 `(_Z16calcEccentricityPdS_S_S_i) ;  /* 0xfffffff41a687950 */ /* 0x000fea0003c3ffff */
        .weak           $__internal_1_$__cuda_sm20_drsqrt_f64_slowpath_v2
        .type           $__internal_1_$__cuda_sm20_drsqrt_f64_slowpath_v2,@function
        .size           $__internal_1_$__cuda_sm20_drsqrt_f64_slowpath_v2,($__internal_2_$__cuda_sm20_dsqrt_rn_f64_mediumpath_v1 - $__internal_1_$__cuda_sm20_drsqrt_f64_slowpath_v2)
$__internal_1_$__cuda_sm20_drsqrt_f64_slowpath_v2:
[----:B------:R-:W-:Y:S01]  /*0a60*/  IMAD.MOV.U32 R10, RZ, RZ, R12 ;  /* 0x000000ffff0a7224 */ /* 0x000fe200078e000c */
[----:B------:R-:W-:Y:S01]  /*0a70*/  MOV R11, R13 ;  /* 0x0000000d000b7202 */ /* 0x000fe20000000f00 */
[----:B------:R-:W-:Y:S01]  /*0a80*/  BSSY.RECONVERGENT B1, `(.L_x_10) ;  /* 0x000001d000017945 */ /* 0x000fe20003800200 */
[----:B------:R-:W-:-:S04]  /*0a90*/  LOP3.LUT R12, R13, 0x80000000, RZ, 0xc0, !PT ;  /* 0x800000000d0c7812 */ /* 0x000fc800078ec0ff */
[----:B------:R-:W-:-:S14]  /*0aa0*/  DSETP.NEU.AND P0, PT, R10, RZ, PT ;  /* 0x000000ff0a00722a */ /* 0x000fdc0003f0d000 */
[----:B------:R-:W-:Y:S05]  /*0ab0*/  @!P0 BRA `(.L_x_11) ;  /* 0x00000000005c8947 */ /* 0x000fea0003800000 */
[----:B------:R-:W-:-:S14]  /*0ac0*/  DSETP.GTU.AND P0, PT, |R10|, +INF , PT ;  /* 0x7ff000000a00742a */ /* 0x000fdc0003f0c200 */
[----:B------:R-:W-:Y:S05]  /*0ad0*/  @P0 BRA `(.L_x_12) ;  /* 0x00000000004c0947 */ /* 0x000fea0003800000 */
[----:B------:R-:W-:-:S13]  /*0ae0*/  ISETP.NE.AND P0, PT, R12, RZ, PT ;  /* 0x000000ff0c00720c */ /* 0x000fda0003f05270 */
[----:B------:R-:W-:Y:S02]  /*0af0*/  @P0 IMAD.MOV.U32 R12, RZ, RZ, 0x0 ;  /* 0x00000000ff0c0424 */ /* 0x000fe400078e00ff */
[----:B------:R-:W-:Y:S01]  /*0b00*/  @P0 IMAD.MOV.U32 R13, RZ, RZ, -0x80000 ;  /* 0xfff80000ff0d0424 */ /* 0x000fe200078e00ff */
[----:B------:R-:W-:Y:S06]  /*0b10*/  @P0 BRA `(.L_x_13) ;  /* 0x00000000004c0947 */ /* 0x000fec0003800000 */
[----:B------:R-:W-:-:S14]  /*0b20*/  DSETP.NEU.AND P0, PT, |R10|, +INF , PT ;  /* 0x7ff000000a00742a */ /* 0x000fdc0003f0d200 */
[----:B------:R-:W-:Y:S01]  /*0b30*/  @!P0 CS2R R12, SRZ ;  /* 0x00000000000c8805 */ /* 0x000fe2000001ff00 */
[----:B------:R-:W-:Y:S06]  /*0b40*/  @!P0 BRA `(.L_x_13) ;  /* 0x0000000000408947 */ /* 0x000fec0003800000 */
[----:B------:R-:W-:Y:S01]  /*0b50*/  DMUL R10, R10, 1.80143985094819840000e+16 ;  /* 0x435000000a0a7828 */ /* 0x000fe20000000000 */
[----:B------:R-:W-:Y:S01]  /*0b60*/  IMAD.MOV.U32 R12, RZ, RZ, RZ ;  /* 0x000000ffff0c7224 */ /* 0x000fe200078e00ff */
[----:B------:R-:W-:Y:S01]  /*0b70*/  MOV R16, 0x0 ;  /* 0x0000000000107802 */ /* 0x000fe20000000f00 */
[----:B------:R-:W-:-:S03]  /*0b80*/  IMAD.MOV.U32 R17, RZ, RZ, 0x3fd80000 ;  /* 0x3fd80000ff117424 */ /* 0x000fc600078e00ff */
[----:B------:R-:W0:Y:S02]  /*0b90*/  MUFU.RSQ64H R13, R11 ;  /* 0x0000000b000d7308 */ /* 0x000e240000001c00 */
[----:B0-----:R-:W-:-:S08]  /*0ba0*/  DMUL R14, R12, R12 ;  /* 0x0000000c0c0e7228 */ /* 0x001fd00000000000 */
[----:B------:R-:W-:-:S08]  /*0bb0*/  DFMA R14, R10, -R14, 1 ;  /* 0x3ff000000a0e742b */ /* 0x000fd0000000080e */
[----:B------:R-:W-:Y:S02]  /*0bc0*/  DFMA R16, R14, R16, 0.5 ;  /* 0x3fe000000e10742b */ /* 0x000fe40000000010 */
[----:B------:R-:W-:-:S08]  /*0bd0*/  DMUL R14, R12, R14 ;  /* 0x0000000e0c0e7228 */ /* 0x000fd00000000000 */
[----:B------:R-:W-:-:S08]  /*0be0*/  DFMA R12, R16, R14, R12 ;  /* 0x0000000e100c722b */ /* 0x000fd0000000000c */
[----:B------:R-:W-:Y:S01]  /*0bf0*/  DMUL R12, R12, 134217728 ;  /* 0x41a000000c0c7828 */ /* 0x000fe20000000000 */
[----:B------:R-:W-:Y:S10]  /*0c00*/  BRA `(.L_x_13) ;  /* 0x0000000000107947 */ /* 0x000ff40003800000 */
.L_x_12:
[----:B------:R-:W-:Y:S01]  /*0c10*/  DADD R12, R10, R10 ;  /* 0x000000000a0c7229 */ /* 0x000fe2000000000a */
[----:B------:R-:W-:Y:S10]  /*0c20*/  BRA `(.L_x_13) ;  /* 0x0000000000087947 */ /* 0x000ff40003800000 */
.L_x_11:
[----:B------:R-:W-:Y:S01]  /*0c30*/  LOP3.LUT R13, R12, 0x7ff00000, RZ, 0xfc, !PT ;  /* 0x7ff000000c0d7812 */ /* 0x000fe200078efcff */
[----:B------:R-:W-:-:S07]  /*0c40*/  IMAD.MOV.U32 R12, RZ, RZ, RZ ;  /* 0x000000ffff0c7224 */ /* 0x000fce00078e00ff */
.L_x_13:
[----:B------:R-:W-:Y:S05]  /*0c50*/  BSYNC.RECONVERGENT B1 ;  /* 0x0000000000017941 */ /* 0x000fea0003800200 */
.L_x_10:
[----:B------:R-:W-:Y:S01]  /*0c60*/  IMAD.MOV.U32 R10, RZ, RZ, R18 ;  /* 0x000000ffff0a7224 */ /* 0x000fe200078e0012 */
[----:B------:R-:W-:-:S04]  /*0c70*/  MOV R11, 0x0 ;  /* 0x00000000000b7802 */ /* 0x000fc80000000f00 */
[----:B------:R-:W-:Y:S05]  /*0c80*/  RET.REL.NODEC R10 `(_Z16calcEccentricityPdS_S_S_i) ;  /* 0xfffffff00adc7950 */ /* 0x000fea0003c3ffff */
        .weak           $__internal_2_$__cuda_sm20_dsqrt_rn_f64_mediumpath_v1
        .type           $__internal_2_$__cuda_sm20_dsqrt_rn_f64_mediumpath_v1,@function
        .size           $__internal_2_$__cuda_sm20_dsqrt_rn_f64_mediumpath_v1,(.L_x_21 - $__internal_2_$__cuda_sm20_dsqrt_rn_f64_mediumpath_v1)
$__internal_2_$__cuda_sm20_dsqrt_rn_f64_mediumpath_v1:
[----:B------:R-:W-:Y:S01]  /*0c90*/  ISETP.GE.U32.AND P0, PT, R4, -0x3400000, PT ;  /* 0xfcc000000400780c */ /* 0x000fe20003f06070 */
[----:B------:R-:W-:Y:S01]  /*0ca0*/  BSSY.RECONVERGENT B1, `(.L_x_14) ;  /* 0x0000028000017945 */ /* 0x000fe20003800200 */
[----:B------:R-:W-:Y:S01]  /*0cb0*/  IMAD.MOV.U32 R13, RZ, RZ, R7 ;  /* 0x000000ffff0d7224 */ /* 0x000fe200078e0007 */
[----:B------:R-:W-:Y:S01]  /*0cc0*/  MOV R4, R16 ;  /* 0x0000001000047202 */ /* 0x000fe20000000f00 */
[----:B------:R-:W-:Y:S02]  /*0cd0*/  IMAD.MOV.U32 R6, RZ, RZ, R10 ;  /* 0x000000ffff067224 */ /* 0x000fe400078e000a */
[----:B------:R-:W-:Y:S02]  /*0ce0*/  IMAD.MOV.U32 R7, RZ, RZ, R11 ;  /* 0x000000ffff077224 */ /* 0x000fe400078e000b */
[----:B------:R-:W-:-:S05]  /*0cf0*/  IMAD.MOV.U32 R5, RZ, RZ, R17 ;  /* 0x000000ffff057224 */ /* 0x000fca00078e0011 */
[----:B------:R-:W-:Y:S05]  /*0d00*/  @!P0 BRA `(.L_x_15) ;  /* 0x0000000000208947 */ /* 0x000fea0003800000 */
[----:B------:R-:W-:-:S10]  /*0d10*/  DFMA.RM R4, R4, R12, R14 ;  /* 0x0000000c0404722b */ /* 0x000fd4000000400e */
[----:B------:R-:W-:-:S05]  /*0d20*/  IADD3 R10, P0, PT, R4, 0x1, RZ ;  /* 0x00000001040a7810 */ /* 0x000fca0007f1e0ff */
[----:B------:R-:W-:-:S06]  /*0d30*/  IMAD.X R11, RZ, RZ, R5, P0 ;  /* 0x000000ffff0b7224 */ /* 0x000fcc00000e0605 */
[----:B------:R-:W-:-:S08]  /*0d40*/  DFMA.RP R6, -R4, R10, R6 ;  /* 0x0000000a0406722b */ /* 0x000fd00000008106 */
[----:B------:R-:W-:-:S06]  /*0d50*/  DSETP.GT.AND P0, PT, R6, RZ, PT ;  /* 0x000000ff0600722a */ /* 0x000fcc0003f04000 */
[----:B------:R-:W-:Y:S02]  /*0d60*/  FSEL R4, R10, R4, P0 ;  /* 0x000000040a047208 */ /* 0x000fe40000000000 */
[----:B------:R-:W-:Y:S01]  /*0d70*/  FSEL R5, R11, R5, P0 ;  /* 0x000000050b057208 */ /* 0x000fe20000000000 */
[----:B------:R-:W-:Y:S06]  /*0d80*/  BRA `(.L_x_16) ;  /* 0x0000000000647947 */ /* 0x000fec0003800000 */
.L_x_15:
[----:B------:R-:W-:-:S14]  /*0d90*/  DSETP.NE.AND P0, PT, R6, RZ, PT ;  /* 0x000000ff0600722a */ /* 0x000fdc0003f05000 */
[----:B------:R-:W-:Y:S05]  /*0da0*/  @!P0 BRA `(.L_x_17) ;  /* 0x0000000000588947 */ /* 0x000fea0003800000 */
[----:B------:R-:W-:-:S13]  /*0db0*/  ISETP.GE.AND P0, PT, R7, RZ, PT ;  /* 0x000000ff0700720c */ /* 0x000fda0003f06270 */
[----:B------:R-:W-:Y:S01]  /*0dc0*/  @!P0 MOV R4, 0x0 ;  /* 0x0000000000048802 */ /* 0x000fe20000000f00 */
[----:B------:R-:W-:Y:S01]  /*0dd0*/  @!P0 IMAD.MOV.U32 R5, RZ, RZ, -0x80000 ;  /* 0xfff80000ff058424 */ /* 0x000fe200078e00ff */
[----:B------:R-:W-:Y:S06]  /*0de0*/  @!P0 BRA `(.L_x_16) ;  /* 0x00000000004c8947 */ /* 0x000fec0003800000 */
[----:B------:R-:W-:-:S13]  /*0df0*/  ISETP.GT.AND P0, PT, R7, 0x7fefffff, PT ;  /* 0x7fefffff0700780c */ /* 0x000fda0003f04270 */
[----:B------:R-:W-:Y:S05]  /*0e00*/  @P0 BRA `(.L_x_17) ;  /* 0x0000000000400947 */ /* 0x000fea0003800000 */
[----:B------:R-:W-:Y:S01]  /*0e10*/  DMUL R4, R6, 8.11296384146066816958e+31 ;  /* 0x4690000006047828 */ /* 0x000fe20000000000 */
[----:B------:R-:W-:Y:S01]  /*0e20*/  MOV R12, 0x0 ;  /* 0x00000000000c7802 */ /* 0x000fe20000000f00 */
[----:B------:R-:W-:Y:S02]  /*0e30*/  IMAD.MOV.U32 R6, RZ, RZ, RZ ;  /* 0x000000ffff067224 */ /* 0x000fe400078e00ff */
[----:B------:R-:W-:Y:S02]  /*0e40*/  IMAD.MOV.U32 R13, RZ, RZ, 0x3fd80000 ;  /* 0x3fd80000ff0d7424 */ /* 0x000fe400078e00ff */
[----:B------:R-:W0:Y:S02]  /*0e50*/  MUFU.RSQ64H R7, R5 ;  /* 0x0000000500077308 */ /* 0x000e240000001c00 */
[----:B0-----:R-:W-:-:S08]  /*0e60*/  DMUL R10, R6, R6 ;  /* 0x00000006060a7228 */ /* 0x001fd00000000000 */
[----:B------:R-:W-:-:S08]  /*0e70*/  DFMA R10, R4, -R10, 1 ;  /* 0x3ff00000040a742b */ /* 0x000fd0000000080a */
[----:B------:R-:W-:Y:S02]  /*0e80*/  DFMA R12, R10, R12, 0.5 ;  /* 0x3fe000000a0c742b */ /* 0x000fe4000000000c */
[----:B------:R-:W-:-:S08]  /*0e90*/  DMUL R10, R6, R10 ;  /* 0x0000000a060a7228 */ /* 0x000fd00000000000 */
[----:B------:R-:W-:-:S08]  /*0ea0*/  DFMA R10, R12, R10, R6 ;  /* 0x0000000a0c0a722b */ /* 0x000fd00000000006 */
[----:B------:R-:W-:Y:S02]  /*0eb0*/  DMUL R6, R4, R10 ;  /* 0x0000000a04067228 */ /* 0x000fe40000000000 */
[----:B------:R-:W-:-:S06]  /*0ec0*/  VIADD R11, R11, 0xfff00000 ;  /* 0xfff000000b0b7836 */ /* 0x000fcc0000000000 */
[----:B------:R-:W-:-:S08]  /*0ed0*/  DFMA R12, R6, -R6, R4 ;  /* 0x80000006060c722b */ /* 0x000fd00000000004 */
[----:B------:R-:W-:-:S10]  /*0ee0*/  DFMA R4, R10, R12, R6 ;  /* 0x0000000c0a04722b */ /* 0x000fd40000000006 */
[----:B------:R-:W-:Y:S01]  /*0ef0*/  IADD3 R5, PT, PT, R5, -0x3500000, RZ ;  /* 0xfcb0000005057810 */ /* 0x000fe20007ffe0ff */
[----:B------:R-:W-:Y:S06]  /*0f00*/  BRA `(.L_x_16) ;  /* 0x0000000000047947 */ /* 0x000fec0003800000 */
.L_x_17:
[----:B------:R-:W-:-:S11]  /*0f10*/  DADD R4, R6, R6 ;  /* 0x0000000006047229 */ /* 0x000fd60000000006 */
.L_x_16:
[----:B------:R-:W-:Y:S05]  /*0f20*/  BSYNC.RECONVERGENT B1 ;  /* 0x0000000000017941 */ /* 0x000fea0003800200 */
.L_x_14:
[----:B------:R-:W-:-:S04]  /*0f30*/  IMAD.MOV.U32 R3, RZ, RZ, 0x0 ;  /* 0x00000000ff037424 */ /* 0x000fc800078e00ff */
[----:B------:R-:W-:Y:S05]  /*0f40*/  RET.REL.NODEC R2 `(_Z16calcEccentricityPdS_S_S_i) ;  /* 0xfffffff0022c7950 */ /* 0x000fea0003c3ffff */
.L_x_18:
[----:B------:R-:W-:-:S00]  /*0f50*/  BRA `(.L_x_18) ;  /* 0xfffffffc00fc7947 */ /* 0x000fc0000383ffff */
[----:B------:R-:W-:-:S00]  /*0f60*/  NOP ;  /* 0x0000000000007918 */ /* 0x000fc00000000000 */
        /* <DEDUP_REMOVED lines=9> */
.L_x_21:


//--------------------- .nv.shared.reserved.0     --------------------------
	.section	.nv.shared.reserved.0,"aw",@nobits
	.weak		__nv_reservedSMEM_offset_0_alias
	.size		__nv_reservedSMEM_offset_0_alias, 0, 64
	.other		__nv_reservedSMEM_offset_0_alias,@"STO_CUDA_RESERVED_SHARED STV_DEFAULT"
__nv_reservedSMEM_offset_0_alias:
	.zero		0
	.zero		64


//--------------------- .nv.constant0._Z16calcEccentricityPdS_S_S_i --------------------------
	.section	.nv.constant0._Z16calcEccentricityPdS_S_S_i,"a",@progbits
	.sectionflags	@""
	.align	4
.nv.constant0._Z16calcEccentricityPdS_S_S_i:
	.zero		932


//--------------------- SYMBOLS --------------------------

	.type		.nv.reservedSmem.offset0,@object
	.size		.nv.reservedSmem.offset0,0x4
